	.headerflags	@"EF_CUDA_TEXMODE_UNIFIED EF_CUDA_64BIT_ADDRESS EF_CUDA_ACCELERATORS EF_CUDA_SM90 EF_CUDA_VIRTUAL_SM(EF_CUDA_SM90)"
	.elftype	@"ET_EXEC"


//--------------------- .nv.info                  --------------------------
	.section	.nv.info,"",@"SHT_CUDA_INFO"
	.align	4


	//----- nvinfo : EIATTR_REGCOUNT
	.align		4
        /*0000*/ 	.byte	0x04, 0x2f
        /*0002*/ 	.short	(.L_1 - .L_0)
	.align		4
.L_0:
        /*0004*/ 	.word	index@(triton_poi_fused_add_8)
        /*0008*/ 	.word	0x0000000e


	//----- nvinfo : EIATTR_MIN_STACK_SIZE
	.align		4
.L_1:
        /*000c*/ 	.byte	0x04, 0x12
        /*000e*/ 	.short	(.L_3 - .L_2)
	.align		4
.L_2:
        /*0010*/ 	.word	index@(triton_poi_fused_add_8)
        /*0014*/ 	.word	0x00000000


	//----- nvinfo : EIATTR_FRAME_SIZE
	.align		4
.L_3:
        /*0018*/ 	.byte	0x04, 0x11
        /*001a*/ 	.short	(.L_5 - .L_4)
	.align		4
.L_4:
        /*001c*/ 	.word	index@(triton_poi_fused_add_8)
        /*0020*/ 	.word	0x00000000


	//----- nvinfo : EIATTR_MIN_STACK_SIZE
	.align		4
.L_5:
        /*0024*/ 	.byte	0x04, 0x12
        /*0026*/ 	.short	(.L_7 - .L_6)
	.align		4
.L_6:
        /*0028*/ 	.word	index@(triton_poi_fused_add_8)
        /*002c*/ 	.word	0x00000000
.L_7:


//--------------------- .nv.info.triton_poi_fused_add_8 --------------------------
	.section	.nv.info.triton_poi_fused_add_8,"",@"SHT_CUDA_INFO"
	.sectionflags	@""
	.align	4


	//----- nvinfo : EIATTR_CUDA_API_VERSION
	.align		4
        /*0000*/ 	.byte	0x04, 0x37
        /*0002*/ 	.short	(.L_9 - .L_8)
.L_8:
        /*0004*/ 	.word	0x0000007c


	//----- nvinfo : EIATTR_KPARAM_INFO
	.align		4
.L_9:
        /*0008*/ 	.byte	0x04, 0x17
        /*000a*/ 	.short	(.L_11 - .L_10)
.L_10:
        /*000c*/ 	.word	0x00000000
        /*0010*/ 	.short	0x0004
        /*0012*/ 	.short	0x0020
        /*0014*/ 	.byte	0x00, 0xf0, 0x11, 0x00


	//----- nvinfo : EIATTR_KPARAM_INFO
	.align		4
.L_11:
        /*0018*/ 	.byte	0x04, 0x17
        /*001a*/ 	.short	(.L_13 - .L_12)
.L_12:
        /*001c*/ 	.word	0x00000000
        /*0020*/ 	.short	0x0003
        /*0022*/ 	.short	0x0018
        /*0024*/ 	.byte	0x00, 0xf4, 0x21, 0x00


	//----- nvinfo : EIATTR_KPARAM_INFO
	.align		4
.L_13:
        /*0028*/ 	.byte	0x04, 0x17
        /*002a*/ 	.short	(.L_15 - .L_14)
.L_14:
        /*002c*/ 	.word	0x00000000
        /*0030*/ 	.short	0x0002
        /*0032*/ 	.short	0x0010
        /*0034*/ 	.byte	0x00, 0xf4, 0x21, 0x00


	//----- nvinfo : EIATTR_KPARAM_INFO
	.align		4
.L_15:
        /*0038*/ 	.byte	0x04, 0x17
        /*003a*/ 	.short	(.L_17 - .L_16)
.L_16:
        /*003c*/ 	.word	0x00000000
        /*0040*/ 	.short	0x0001
        /*0042*/ 	.short	0x0008
        /*0044*/ 	.byte	0x00, 0xf4, 0x21, 0x00


	//----- nvinfo : EIATTR_KPARAM_INFO
	.align		4
.L_17:
        /*0048*/ 	.byte	0x04, 0x17
        /*004a*/ 	.short	(.L_19 - .L_18)
.L_18:
        /*004c*/ 	.word	0x00000000
        /*0050*/ 	.short	0x0000
        /*0052*/ 	.short	0x0000
        /*0054*/ 	.byte	0x00, 0xf4, 0x21, 0x00


	//----- nvinfo : EIATTR_SPARSE_MMA_MASK
	.align		4
.L_19:
        /*0058*/ 	.byte	0x03, 0x50
        /*005a*/ 	.short	0x0000


	//----- nvinfo : EIATTR_MAXREG_COUNT
	.align		4
        /*005c*/ 	.byte	0x03, 0x1b
        /*005e*/ 	.short	0x00ff


	//----- nvinfo : EIATTR_EXIT_INSTR_OFFSETS
	.align		4
        /*0060*/ 	.byte	0x04, 0x1c
        /*0062*/ 	.short	(.L_21 - .L_20)


	//   ....[0]....
.L_20:
        /*0064*/ 	.word	0x00000190


	//----- nvinfo : EIATTR_REQNTID
	.align		4
.L_21:
        /*0068*/ 	.byte	0x04, 0x10
        /*006a*/ 	.short	(.L_23 - .L_22)
.L_22:
        /*006c*/ 	.word	0x00000100
        /*0070*/ 	.word	0x00000001
        /*0074*/ 	.word	0x00000001


	//----- nvinfo : EIATTR_CBANK_PARAM_SIZE
	.align		4
.L_23:
        /*0078*/ 	.byte	0x03, 0x19
        /*007a*/ 	.short	0x0024


	//----- nvinfo : EIATTR_PARAM_CBANK
	.align		4
        /*007c*/ 	.byte	0x04, 0x0a
        /*007e*/ 	.short	(.L_25 - .L_24)
	.align		4
.L_24:
        /*0080*/ 	.word	index@(.nv.constant0.triton_poi_fused_add_8)
        /*0084*/ 	.short	0x0210
        /*0086*/ 	.short	0x0024


	//----- nvinfo : EIATTR_SW_WAR
	.align		4
.L_25:
        /*0088*/ 	.byte	0x04, 0x36
        /*008a*/ 	.short	(.L_27 - .L_26)
.L_26:
        /*008c*/ 	.word	0x00000008
.L_27:


//--------------------- .nv.callgraph             --------------------------
	.section	.nv.callgraph,"",@"SHT_CUDA_CALLGRAPH"
	.align	4
	.sectionentsize	8
	.align		4
        /*0000*/ 	.word	0x00000000
	.align		4
        /*0004*/ 	.word	0xffffffff
	.align		4
        /*0008*/ 	.word	0x00000000
	.align		4
        /*000c*/ 	.word	0xfffffffe
	.align		4
        /*0010*/ 	.word	0x00000000
	.align		4
        /*0014*/ 	.word	0xfffffffd
	.align		4
        /*0018*/ 	.word	0x00000000
	.align		4
        /*001c*/ 	.word	0xfffffffc


//--------------------- .text.triton_poi_fused_add_8 --------------------------
	.section	.text.triton_poi_fused_add_8,"ax",@progbits
	.align	128
        .global         triton_poi_fused_add_8
        .type           triton_poi_fused_add_8,@function
        .size           triton_poi_fused_add_8,(.L_x_1 - triton_poi_fused_add_8)
        .other          triton_poi_fused_add_8,@"STO_CUDA_ENTRY STV_DEFAULT"
triton_poi_fused_add_8:
.text.triton_poi_fused_add_8:
[----:B------:R-:W-:Y:S01]  /*0000*/  LDC R1, c[0x0][0x28] ;  /* 0x00000a00ff017b82 */ /* 0x000fe20000000800 */
[----:B------:R-:W1:Y:S07]  /*0010*/  S2R R0, SR_TID.X ;  /* 0x0000000000007919 */ /* 0x000e6e0000002100 */
[----:B------:R-:W2:Y:S01]  /*0020*/  LDC.64 R2, c[0x0][0x210] ;  /* 0x00008400ff027b82 */ /* 0x000ea20000000a00 */
[----:B------:R-:W-:Y:S01]  /*0030*/  ULDC.64 UR4, c[0x0][0x208] ;  /* 0x0000820000047ab9 */ /* 0x000fe20000000a00 */
[----:B------:R-:W3:Y:S06]  /*0040*/  S2R R11, SR_CTAID.X ;  /* 0x00000000000b7919 */ /* 0x000eec0000002500 */
[----:B------:R-:W4:Y:S08]  /*0050*/  LDC.64 R6, c[0x0][0x220] ;  /* 0x00008800ff067b82 */ /* 0x000f300000000a00 */
[----:B------:R-:W5:Y:S01]  /*0060*/  LDC.64 R4, c[0x0][0x218] ;  /* 0x00008600ff047b82 */ /* 0x000f620000000a00 */
[----:B-1----:R-:W-:-:S04]  /*0070*/  SHF.L.U32 R0, R0, 0x1, RZ ;  /* 0x0000000100007819 */ /* 0x002fc800000006ff */
[----:B------:R-:W-:-:S04]  /*0080*/  LOP3.LUT R0, R0, 0x1fe, RZ, 0xc0, !PT ;  /* 0x000001fe00007812 */ /* 0x000fc800078ec0ff */
[----:B---3--:R-:W-:-:S05]  /*0090*/  LEA R11, R11, R0, 0x9 ;  /* 0x000000000b0b7211 */ /* 0x008fca00078e48ff */
[----:B------:R-:W-:-:S04]  /*00a0*/  IMAD.HI R0, R11, 0x2aaaaaab, RZ ;  /* 0x2aaaaaab0b007827 */ /* 0x000fc800078e02ff */
[----:B--2---:R-:W-:Y:S01]  /*00b0*/  IMAD.WIDE R2, R11, 0x4, R2 ;  /* 0x000000040b027825 */ /* 0x004fe200078e0202 */
[----:B------:R-:W-:-:S03]  /*00c0*/  SHF.R.U32.HI R9, RZ, 0x1f, R0 ;  /* 0x0000001fff097819 */ /* 0x000fc60000011600 */
[----:B----4-:R-:W-:Y:S01]  /*00d0*/  IMAD.WIDE R6, R11, 0x4, R6 ;  /* 0x000000040b067825 */ /* 0x010fe200078e0206 */
[----:B------:R-:W-:Y:S01]  /*00e0*/  LEA.HI R0, R0, R9, RZ, 0x1c ;  /* 0x0000000900007211 */ /* 0x000fe200078fe0ff */
[----:B------:R-:W2:Y:S04]  /*00f0*/  LDG.E.64 R2, desc[UR4][R2.64] ;  /* 0x0000000402027981 */ /* 0x000ea8000c1e1b00 */
[----:B------:R-:W-:Y:S01]  /*0100*/  IMAD R9, R0, -0x60, R11 ;  /* 0xffffffa000097824 */ /* 0x000fe200078e020b */
[----:B------:R-:W2:Y:S03]  /*0110*/  LDG.E.64 R6, desc[UR4][R6.64] ;  /* 0x0000000406067981 */ /* 0x000ea6000c1e1b00 */
[----:B-----5:R-:W-:-:S02]  /*0120*/  IMAD.WIDE R4, R9, 0x4, R4 ;  /* 0x0000000409047825 */ /* 0x020fc400078e0204 */
[----:B------:R-:W1:Y:S04]  /*0130*/  LDC.64 R8, c[0x0][0x228] ;  /* 0x00008a00ff087b82 */ /* 0x000e680000000a00 */
[----:B------:R-:W2:Y:S01]  /*0140*/  LDG.E.EL.64 R4, desc[UR4][R4.64] ;  /* 0x0000000404047981 */ /* 0x000ea2000c2e1b00 */
[----:B-1----:R-:W-:-:S04]  /*0150*/  IMAD.WIDE R8, R11, 0x4, R8 ;  /* 0x000000040b087825 */ /* 0x002fc800078e0208 */
[----:B--2---:R-:W-:Y:S01]  /*0160*/  FFMA R10, R4, R6, R2 ;  /* 0x00000006040a7223 */ /* 0x004fe20000000002 */
[----:B------:R-:W-:-:S05]  /*0170*/  FFMA R11, R5, R7, R3 ;  /* 0x00000007050b7223 */ /* 0x000fca0000000003 */
[----:B------:R-:W-:Y:S01]  /*0180*/  STG.E.64 desc[UR4][R8.64], R10 ;  /* 0x0000000a08007986 */ /* 0x000fe2000c101b04 */
[----:B------:R-:W-:Y:S05]  /*0190*/  EXIT ;  /* 0x000000000000794d */ /* 0x000fea0003800000 */
.L_x_0:
[----:B------:R-:W-:-:S00]  /*01a0*/  BRA `(.L_x_0) ;  /* 0xfffffffc00fc7947 */ /* 0x000fc0000383ffff */
[----:B------:R-:W-:-:S00]  /*01b0*/  NOP ;  /* 0x0000000000007918 */ /* 0x000fc00000000000 */
        /* <DEDUP_REMOVED lines=12> */
.L_x_1:


//--------------------- .nv.constant0.triton_poi_fused_add_8 --------------------------
	.section	.nv.constant0.triton_poi_fused_add_8,"a",@progbits
	.sectionflags	@""
	.align	4
.nv.constant0.triton_poi_fused_add_8:
	.zero		564
